//
// Generated by NVIDIA NVVM Compiler
//
// Compiler Build ID: CL-36424714
// Cuda compilation tools, release 13.0, V13.0.88
// Based on NVVM 20.0.0
//

.version 9.0
.target sm_100
.address_size 64

	// .globl	_Z21fft32_register_kernelPK6float2PS_i
.const .align 4 .b8 TWIDDLE_32_COS[64] = {0, 0, 128, 63, 186, 20, 123, 63, 102, 131, 108, 63, 56, 219, 84, 63, 247, 4, 53, 63, 214, 57, 14, 63, 7, 239, 195, 62, 172, 197, 71, 62, 0, 0, 0, 0, 172, 197, 71, 190, 7, 239, 195, 190, 214, 57, 14, 191, 247, 4, 53, 191, 56, 219, 84, 191, 102, 131, 108, 191, 186, 20, 123, 191};
.const .align 4 .b8 TWIDDLE_32_SIN[64] = {0, 0, 0, 0, 172, 197, 71, 190, 7, 239, 195, 190, 214, 57, 14, 191, 247, 4, 53, 191, 56, 219, 84, 191, 102, 131, 108, 191, 186, 20, 123, 191, 0, 0, 128, 191, 186, 20, 123, 191, 102, 131, 108, 191, 56, 219, 84, 191, 247, 4, 53, 191, 214, 57, 14, 191, 7, 239, 195, 190, 172, 197, 71, 190};
// _ZZ21fft32_register_kernelPK6float2PS_iE4temp has been demoted

.visible .entry _Z21fft32_register_kernelPK6float2PS_i(
	.param .u64 .ptr .align 1 _Z21fft32_register_kernelPK6float2PS_i_param_0,
	.param .u64 .ptr .align 1 _Z21fft32_register_kernelPK6float2PS_i_param_1,
	.param .u32 _Z21fft32_register_kernelPK6float2PS_i_param_2
)
{
	.reg .pred 	%p<4>;
	.reg .b16 	%rs<20>;
	.reg .b32 	%r<18>;
	.reg .b32 	%f<15>;
	.reg .b64 	%rd<8>;
	// demoted variable
	.shared .align 8 .b8 _ZZ21fft32_register_kernelPK6float2PS_iE4temp[8704];
	ld.param.u64 	%rd1, [_Z21fft32_register_kernelPK6float2PS_i_param_0];
	ld.param.u64 	%rd2, [_Z21fft32_register_kernelPK6float2PS_i_param_1];
	ld.param.u32 	%r6, [_Z21fft32_register_kernelPK6float2PS_i_param_2];
	mov.u32 	%r1, %tid.x;
	mov.u32 	%r2, %tid.y;
	mov.u32 	%r7, %ctaid.x;
	shl.b32 	%r8, %r7, 5;
	add.s32 	%r3, %r8, %r1;
	setp.ge.s32 	%p1, %r3, %r6;
	@%p1 bra 	$L__BB0_4;
	shl.b32 	%r9, %r3, 5;
	add.s32 	%r4, %r9, %r2;
	mul.wide.s32 	%rd4, %r4, 8;
	add.s64 	%rd3, %rd1, %rd4;
	// begin inline asm
	ld.global.nc.v2.f32 {%f3,%f4}, [%rd3];
	// end inline asm
	cvt.u16.u32 	%rs1, %r2;
	shl.b16 	%rs2, %rs1, 12;
	shr.u16 	%rs3, %rs1, 4;
	and.b16  	%rs4, %rs3, 48;
	or.b16  	%rs5, %rs2, %rs4;
	shl.b16 	%rs6, %rs1, 4;
	and.b16  	%rs7, %rs6, 3840;
	or.b16  	%rs8, %rs7, %rs5;
	shl.b16 	%rs9, %rs8, 2;
	and.b16  	%rs10, %rs9, -13120;
	shr.u16 	%rs11, %rs8, 2;
	and.b16  	%rs12, %rs11, 13056;
	or.b16  	%rs13, %rs12, %rs10;
	shl.b16 	%rs14, %rs13, 1;
	and.b16  	%rs15, %rs14, -22528;
	shr.u16 	%rs16, %rs13, 1;
	and.b16  	%rs17, %rs16, 20480;
	or.b16  	%rs18, %rs17, %rs15;
	shr.u16 	%rs19, %rs18, 11;
	mov.u32 	%r10, _ZZ21fft32_register_kernelPK6float2PS_iE4temp;
	mad.lo.s32 	%r11, %r1, 272, %r10;
	mul.wide.u16 	%r12, %rs19, 8;
	add.s32 	%r13, %r11, %r12;
	st.shared.v2.f32 	[%r13], {%f3, %f4};
	bar.sync 	0;
	shl.b32 	%r14, %r2, 3;
	add.s32 	%r5, %r11, %r14;
	ld.shared.v2.f32 	{%f1, %f2}, [%r5];
	bar.sync 	0;
	setp.gt.u32 	%p2, %r2, 15;
	@%p2 bra 	$L__BB0_3;
	and.b32  	%r15, %r2, 1;
	setp.eq.b32 	%p3, %r15, 1;
	selp.b32 	%r16, -8, 8, %p3;
	add.s32 	%r17, %r5, %r16;
	ld.shared.v2.f32 	{%f5, %f6}, [%r17];
	neg.f32 	%f7, %f1;
	selp.f32 	%f8, %f7, %f1, %p3;
	add.f32 	%f9, %f5, %f8;
	neg.f32 	%f10, %f2;
	selp.f32 	%f11, %f10, %f2, %p3;
	add.f32 	%f12, %f6, %f11;
	st.shared.v2.f32 	[%r5], {%f9, %f12};
	st.shared.v2.f32 	[%r5+128], {%f5, %f6};
$L__BB0_3:
	bar.sync 	0;
	ld.shared.v2.f32 	{%f13, %f14}, [%r5];
	bar.sync 	0;
	cvta.to.global.u64 	%rd5, %rd2;
	add.s64 	%rd7, %rd5, %rd4;
	st.global.v2.f32 	[%rd7], {%f13, %f14};
$L__BB0_4:
	ret;

}


// ===== COMPILED SASS (sm_100) =====

	.target	sm_100

	.elftype	@"ET_EXEC"


//--------------------- .note.nv.tkinfo           --------------------------
	.section	.note.nv.tkinfo,"",@"SHT_NOTE"
	.sectionflags	@"SHF_NOTE_NV_TKINFO"
	.tkinfo
        /*0018*/ 	.word	0x00000002
        /*0030*/ 	.string	""
        /*0030*/ 	.string	"ptxas"
        /*0030*/ 	.string	"Cuda compilation tools, release 13.0, V13.0.88"
        /*0030*/ 	.string	"Build cuda_13.0.r13.0/compiler.36424714_0"
        /*0030*/ 	.string	"-arch sm_100 -m 64 "



//--------------------- .note.nv.cuinfo           --------------------------
	.section	.note.nv.cuinfo,"",@"SHT_NOTE"
	.sectionflags	@"SHF_NOTE_NV_CUINFO"
        /*0018*/ 	.short	0x0002
        /*001a*/ 	.short	0x0064
        /*001c*/ 	.short	0x0082
	.zero		2


//--------------------- .nv.info                  --------------------------
	.section	.nv.info,"",@"SHT_CUDA_INFO"
	.align	4


	//----- nvinfo : EIATTR_REGCOUNT
	.align		4
        /*0000*/ 	.byte	0x04, 0x2f
        /*0002*/ 	.short	(.L_3 - .L_2)
	.align		4
.L_2:
        /*0004*/ 	.word	index@(_Z21fft32_register_kernelPK6float2PS_i)
        /*0008*/ 	.word	0x0000000c


	//----- nvinfo : EIATTR_FRAME_SIZE
	.align		4
.L_3:
        /*000c*/ 	.byte	0x04, 0x11
        /*000e*/ 	.short	(.L_5 - .L_4)
	.align		4
.L_4:
        /*0010*/ 	.word	index@(_Z21fft32_register_kernelPK6float2PS_i)
        /*0014*/ 	.word	0x00000000


	//----- nvinfo : EIATTR_MIN_STACK_SIZE
	.align		4
.L_5:
        /*0018*/ 	.byte	0x04, 0x12
        /*001a*/ 	.short	(.L_7 - .L_6)
	.align		4
.L_6:
        /*001c*/ 	.word	index@(_Z21fft32_register_kernelPK6float2PS_i)
        /*0020*/ 	.word	0x00000000
.L_7:


//--------------------- .nv.compat                --------------------------
	.section	.nv.compat,"",@"SHT_CUDA_COMPAT_INFO"
	.align	4
        /*0000*/ 	.byte	0x02, 0x09, 0x00, 0x00, 0x02, 0x02, 0x01, 0x00, 0x02, 0x05, 0x05, 0x00, 0x03, 0x07, 0x01, 0x01
        /*0010*/ 	.byte	0x02, 0x03, 0x00, 0x00, 0x02, 0x06, 0x01, 0x00, 0x04, 0x0b, 0x08, 0x00, 0x09, 0x00, 0x00, 0x00
        /*0020*/ 	.byte	0x00, 0x00, 0x00, 0x00


//--------------------- .nv.info._Z21fft32_register_kernelPK6float2PS_i --------------------------
	.section	.nv.info._Z21fft32_register_kernelPK6float2PS_i,"",@"SHT_CUDA_INFO"
	.sectionflags	@""
	.align	4


	//----- nvinfo : EIATTR_CUDA_API_VERSION
	.align		4
        /*0000*/ 	.byte	0x04, 0x37
        /*0002*/ 	.short	(.L_9 - .L_8)
.L_8:
        /*0004*/ 	.word	0x00000082


	//----- nvinfo : EIATTR_KPARAM_INFO
	.align		4
.L_9:
        /*0008*/ 	.byte	0x04, 0x17
        /*000a*/ 	.short	(.L_11 - .L_10)
.L_10:
        /*000c*/ 	.word	0x00000000
        /*0010*/ 	.short	0x0002
        /*0012*/ 	.short	0x0010
        /*0014*/ 	.byte	0x00, 0xf0, 0x11, 0x00


	//----- nvinfo : EIATTR_KPARAM_INFO
	.align		4
.L_11:
        /*0018*/ 	.byte	0x04, 0x17
        /*001a*/ 	.short	(.L_13 - .L_12)
.L_12:
        /*001c*/ 	.word	0x00000000
        /*0020*/ 	.short	0x0001
        /*0022*/ 	.short	0x0008
        /*0024*/ 	.byte	0x00, 0xf5, 0x21, 0x00


	//----- nvinfo : EIATTR_KPARAM_INFO
	.align		4
.L_13:
        /*0028*/ 	.byte	0x04, 0x17
        /*002a*/ 	.short	(.L_15 - .L_14)
.L_14:
        /*002c*/ 	.word	0x00000000
        /*0030*/ 	.short	0x0000
        /*0032*/ 	.short	0x0000
        /*0034*/ 	.byte	0x00, 0xf5, 0x21, 0x00


	//----- nvinfo : EIATTR_SPARSE_MMA_MASK
	.align		4
.L_15:
        /*0038*/ 	.byte	0x03, 0x50
        /*003a*/ 	.short	0x0000


	//----- nvinfo : EIATTR_MAXREG_COUNT
	.align		4
        /*003c*/ 	.byte	0x03, 0x1b
        /*003e*/ 	.short	0x00ff


	//----- nvinfo : EIATTR_NUM_BARRIERS
	.align		4
        /*0040*/ 	.byte	0x02, 0x4c
        /*0042*/ 	.byte	0x01
	.zero		1


	//----- nvinfo : EIATTR_MERCURY_ISA_VERSION
	.align		4
        /*0044*/ 	.byte	0x03, 0x5f
        /*0046*/ 	.short	0x0101


	//----- nvinfo : EIATTR_VRC_CTA_INIT_COUNT
	.align		4
        /*0048*/ 	.byte	0x02, 0x4a
	.zero		1
	.zero		1


	//----- nvinfo : EIATTR_EXIT_INSTR_OFFSETS
	.align		4
        /*004c*/ 	.byte	0x04, 0x1c
        /*004e*/ 	.short	(.L_17 - .L_16)


	//   ....[0]....
.L_16:
        /*0050*/ 	.word	0x00000060


	//   ....[1]....
        /*0054*/ 	.word	0x000003d0


	//----- nvinfo : EIATTR_CRS_STACK_SIZE
	.align		4
.L_17:
        /*0058*/ 	.byte	0x04, 0x1e
        /*005a*/ 	.short	(.L_19 - .L_18)
.L_18:
        /*005c*/ 	.word	0x00000000


	//----- nvinfo : EIATTR_CBANK_PARAM_SIZE
	.align		4
.L_19:
        /*0060*/ 	.byte	0x03, 0x19
        /*0062*/ 	.short	0x0014


	//----- nvinfo : EIATTR_PARAM_CBANK
	.align		4
        /*0064*/ 	.byte	0x04, 0x0a
        /*0066*/ 	.short	(.L_21 - .L_20)
	.align		4
.L_20:
        /*0068*/ 	.word	index@(.nv.constant0._Z21fft32_register_kernelPK6float2PS_i)
        /*006c*/ 	.short	0x0380
        /*006e*/ 	.short	0x0014


	//----- nvinfo : EIATTR_SW_WAR
	.align		4
.L_21:
        /*0070*/ 	.byte	0x04, 0x36
        /*0072*/ 	.short	(.L_23 - .L_22)
.L_22:
        /*0074*/ 	.word	0x00000008
.L_23:


//--------------------- .nv.callgraph             --------------------------
	.section	.nv.callgraph,"",@"SHT_CUDA_CALLGRAPH"
	.align	4
	.sectionentsize	8
	.align		4
        /*0000*/ 	.word	0x00000000
	.align		4
        /*0004*/ 	.word	0xffffffff
	.align		4
        /*0008*/ 	.word	0x00000000
	.align		4
        /*000c*/ 	.word	0xfffffffe
	.align		4
        /*0010*/ 	.word	0x00000000
	.align		4
        /*0014*/ 	.word	0xfffffffd
	.align		4
        /*0018*/ 	.word	0x00000000
	.align		4
        /*001c*/ 	.word	0xfffffffc


//--------------------- .nv.constant3             --------------------------
	.section	.nv.constant3,"a",@progbits
	.align	4
.nv.constant3:
	.type		TWIDDLE_32_COS,@object
	.size		TWIDDLE_32_COS,(TWIDDLE_32_SIN - TWIDDLE_32_COS)
TWIDDLE_32_COS:
        /*0000*/ 	.byte	0x00, 0x00, 0x80, 0x3f, 0xba, 0x14, 0x7b, 0x3f, 0x66, 0x83, 0x6c, 0x3f, 0x38, 0xdb, 0x54, 0x3f
        /*0010*/ 	.byte	0xf7, 0x04, 0x35, 0x3f, 0xd6, 0x39, 0x0e, 0x3f, 0x07, 0xef, 0xc3, 0x3e, 0xac, 0xc5, 0x47, 0x3e
        /*0020*/ 	.byte	0x00, 0x00, 0x00, 0x00, 0xac, 0xc5, 0x47, 0xbe, 0x07, 0xef, 0xc3, 0xbe, 0xd6, 0x39, 0x0e, 0xbf
        /*0030*/ 	.byte	0xf7, 0x04, 0x35, 0xbf, 0x38, 0xdb, 0x54, 0xbf, 0x66, 0x83, 0x6c, 0xbf, 0xba, 0x14, 0x7b, 0xbf
	.type		TWIDDLE_32_SIN,@object
	.size		TWIDDLE_32_SIN,(.L_1 - TWIDDLE_32_SIN)
TWIDDLE_32_SIN:
        /*0040*/ 	.byte	0x00, 0x00, 0x00, 0x00, 0xac, 0xc5, 0x47, 0xbe, 0x07, 0xef, 0xc3, 0xbe, 0xd6, 0x39, 0x0e, 0xbf
        /*0050*/ 	.byte	0xf7, 0x04, 0x35, 0xbf, 0x38, 0xdb, 0x54, 0xbf, 0x66, 0x83, 0x6c, 0xbf, 0xba, 0x14, 0x7b, 0xbf
        /*0060*/ 	.byte	0x00, 0x00, 0x80, 0xbf, 0xba, 0x14, 0x7b, 0xbf, 0x66, 0x83, 0x6c, 0xbf, 0x38, 0xdb, 0x54, 0xbf
        /*0070*/ 	.byte	0xf7, 0x04, 0x35, 0xbf, 0xd6, 0x39, 0x0e, 0xbf, 0x07, 0xef, 0xc3, 0xbe, 0xac, 0xc5, 0x47, 0xbe
.L_1:


//--------------------- .text._Z21fft32_register_kernelPK6float2PS_i --------------------------
	.section	.text._Z21fft32_register_kernelPK6float2PS_i,"ax",@progbits
	.align	128
        .global         _Z21fft32_register_kernelPK6float2PS_i
        .type           _Z21fft32_register_kernelPK6float2PS_i,@function
        .size           _Z21fft32_register_kernelPK6float2PS_i,(.L_x_3 - _Z21fft32_register_kernelPK6float2PS_i)
        .other          _Z21fft32_register_kernelPK6float2PS_i,@"STO_CUDA_ENTRY STV_DEFAULT"
_Z21fft32_register_kernelPK6float2PS_i:
.text._Z21fft32_register_kernelPK6float2PS_i:
[----:B------:R-:W-:Y:S01]  /*0000*/  LDC R1, c[0x0][0x37c] ;  /* 0x0000df00ff017b82 */ /* 0x000fe20000000800 */
[----:B------:R-:W0:Y:S01]  /*0010*/  S2R R5, SR_TID.X ;  /* 0x0000000000057919 */ /* 0x000e220000002100 */
[----:B------:R-:W1:Y:S01]  /*0020*/  LDCU UR4, c[0x0][0x390] ;  /* 0x00007200ff0477ac */ /* 0x000e620008000800 */
[----:B------:R-:W0:Y:S02]  /*0030*/  S2R R0, SR_CTAID.X ;  /* 0x0000000000007919 */ /* 0x000e240000002500 */
[----:B0-----:R-:W-:-:S05]  /*0040*/  IMAD R7, R0, 0x20, R5 ;  /* 0x0000002000077824 */ /* 0x001fca00078e0205 */
[----:B-1----:R-:W-:-:S13]  /*0050*/  ISETP.GE.AND P0, PT, R7, UR4, PT ;  /* 0x0000000407007c0c */ /* 0x002fda000bf06270 */
[----:B------:R-:W-:Y:S05]  /*0060*/  @P0 EXIT ;  /* 0x000000000000094d */ /* 0x000fea0003800000 */
[----:B------:R-:W0:Y:S01]  /*0070*/  S2R R4, SR_TID.Y ;  /* 0x0000000000047919 */ /* 0x000e220000002200 */
[----:B------:R-:W1:Y:S01]  /*0080*/  LDC.64 R2, c[0x0][0x380] ;  /* 0x0000e000ff027b82 */ /* 0x000e620000000a00 */
[----:B------:R-:W2:Y:S01]  /*0090*/  LDCU.64 UR4, c[0x0][0x358] ;  /* 0x00006b00ff0477ac */ /* 0x000ea20008000a00 */
[----:B0-----:R-:W-:-:S04]  /*00a0*/  IMAD R0, R7, 0x20, R4 ;  /* 0x0000002007007824 */ /* 0x001fc800078e0204 */
[----:B-1----:R-:W-:-:S06]  /*00b0*/  IMAD.WIDE R2, R0, 0x8, R2 ;  /* 0x0000000800027825 */ /* 0x002fcc00078e0202 */
[----:B--2---:R-:W2:Y:S01]  /*00c0*/  LDG.E.64.CONSTANT R2, desc[UR4][R2.64] ;  /* 0x0000000402027981 */ /* 0x004ea2000c1e9b00 */
[C---:B------:R-:W-:Y:S01]  /*00d0*/  LOP3.LUT R6, R4.reuse, 0xffff, RZ, 0xc0, !PT ;  /* 0x0000ffff04067812 */ /* 0x040fe200078ec0ff */
[C---:B------:R-:W-:Y:S01]  /*00e0*/  IMAD.SHL.U32 R8, R4.reuse, 0x10, RZ ;  /* 0x0000001004087824 */ /* 0x040fe200078e00ff */
[----:B------:R-:W-:Y:S01]  /*00f0*/  ISETP.GT.U32.AND P0, PT, R4, 0xf, PT ;  /* 0x0000000f0400780c */ /* 0x000fe20003f04070 */
[----:B------:R-:W0:Y:S01]  /*0100*/  S2R R9, SR_CgaCtaId ;  /* 0x0000000000097919 */ /* 0x000e220000008800 */
[----:B------:R-:W-:Y:S01]  /*0110*/  SHF.R.U32.HI R6, RZ, 0x4, R6 ;  /* 0x00000004ff067819 */ /* 0x000fe20000011606 */
[----:B------:R-:W-:Y:S01]  /*0120*/  BSSY.RECONVERGENT B0, `(.L_x_0) ;  /* 0x0000024000007945 */ /* 0x000fe20003800200 */
[----:B------:R-:W-:Y:S02]  /*0130*/  LOP3.LUT R8, R8, 0xf00, RZ, 0xc0, !PT ;  /* 0x00000f0008087812 */ /* 0x000fe400078ec0ff */
[----:B------:R-:W-:-:S05]  /*0140*/  LOP3.LUT R7, R6, 0x30, RZ, 0xc0, !PT ;  /* 0x0000003006077812 */ /* 0x000fca00078ec0ff */
[----:B------:R-:W-:-:S04]  /*0150*/  IMAD R7, R4, 0x1000, R7 ;  /* 0x0000100004077824 */ /* 0x000fc800078e0207 */
[----:B------:R-:W-:Y:S01]  /*0160*/  IMAD.IADD R7, R7, 0x1, R8 ;  /* 0x0000000107077824 */ /* 0x000fe200078e0208 */
[----:B------:R-:W-:-:S04]  /*0170*/  MOV R8, 0x400 ;  /* 0x0000040000087802 */ /* 0x000fc80000000f00 */
[C---:B------:R-:W-:Y:S01]  /*0180*/  LOP3.LUT R6, R7.reuse, 0xffff, RZ, 0xc0, !PT ;  /* 0x0000ffff07067812 */ /* 0x040fe200078ec0ff */
[----:B------:R-:W-:-:S03]  /*0190*/  IMAD.SHL.U32 R7, R7, 0x4, RZ ;  /* 0x0000000407077824 */ /* 0x000fc600078e00ff */
[----:B------:R-:W-:-:S04]  /*01a0*/  SHF.R.U32.HI R6, RZ, 0x2, R6 ;  /* 0x00000002ff067819 */ /* 0x000fc80000011606 */
[----:B------:R-:W-:-:S04]  /*01b0*/  LOP3.LUT R6, R6, 0x3300, RZ, 0xc0, !PT ;  /* 0x0000330006067812 */ /* 0x000fc800078ec0ff */
[----:B------:R-:W-:Y:S02]  /*01c0*/  LOP3.LUT R6, R6, 0xccc0, R7, 0xf8, !PT ;  /* 0x0000ccc006067812 */ /* 0x000fe400078ef807 */
[----:B0-----:R-:W-:Y:S02]  /*01d0*/  LEA R8, R9, R8, 0x18 ;  /* 0x0000000809087211 */ /* 0x001fe400078ec0ff */
[----:B------:R-:W-:Y:S01]  /*01e0*/  SHF.R.U32.HI R7, RZ, 0x1, R6 ;  /* 0x00000001ff077819 */ /* 0x000fe20000011606 */
[----:B------:R-:W-:Y:S02]  /*01f0*/  IMAD.SHL.U32 R6, R6, 0x2, RZ ;  /* 0x0000000206067824 */ /* 0x000fe400078e00ff */
[----:B------:R-:W-:Y:S01]  /*0200*/  IMAD R5, R5, 0x110, R8 ;  /* 0x0000011005057824 */ /* 0x000fe200078e0208 */
[----:B------:R-:W-:-:S04]  /*0210*/  LOP3.LUT R7, R7, 0x5000, RZ, 0xc0, !PT ;  /* 0x0000500007077812 */ /* 0x000fc800078ec0ff */
[----:B------:R-:W-:-:S04]  /*0220*/  LOP3.LUT R6, R7, 0xa800, R6, 0xf8, !PT ;  /* 0x0000a80007067812 */ /* 0x000fc800078ef806 */
[----:B------:R-:W-:-:S05]  /*0230*/  SHF.R.U32.HI R6, RZ, 0xb, R6 ;  /* 0x0000000bff067819 */ /* 0x000fca0000011606 */
[--C-:B------:R-:W-:Y:S02]  /*0240*/  IMAD R6, R6, 0x8, R5.reuse ;  /* 0x0000000806067824 */ /* 0x100fe400078e0205 */
[----:B------:R-:W-:-:S03]  /*0250*/  IMAD R5, R4, 0x8, R5 ;  /* 0x0000000804057824 */ /* 0x000fc600078e0205 */
[----:B--2---:R0:W-:Y:S01]  /*0260*/  STS.64 [R6], R2 ;  /* 0x0000000206007388 */ /* 0x0041e20000000a00 */
[----:B------:R-:W-:Y:S06]  /*0270*/  BAR.SYNC.DEFER_BLOCKING 0x0 ;  /* 0x0000000000007b1d */ /* 0x000fec0000010000 */
[----:B------:R0:W1:Y:S02]  /*0280*/  LDS.64 R8, [R5] ;  /* 0x0000000005087984 */ /* 0x0000640000000a00 */
[----:B------:R-:W-:Y:S06]  /*0290*/  BAR.SYNC.DEFER_BLOCKING 0x0 ;  /* 0x0000000000007b1d */ /* 0x000fec0000010000 */
[----:B------:R-:W-:Y:S05]  /*02a0*/  @P0 BRA `(.L_x_1) ;  /* 0x00000000002c0947 */ /* 0x000fea0003800000 */
[----:B------:R-:W-:Y:S01]  /*02b0*/  LOP3.LUT R4, R4, 0x1, RZ, 0xc0, !PT ;  /* 0x0000000104047812 */ /* 0x000fe200078ec0ff */
[----:B0-----:R-:W-:-:S03]  /*02c0*/  VIADD R2, R5, 0xfffffff8 ;  /* 0xfffffff805027836 */ /* 0x001fc60000000000 */
[----:B------:R-:W-:-:S04]  /*02d0*/  ISETP.NE.U32.AND P0, PT, R4, 0x1, PT ;  /* 0x000000010400780c */ /* 0x000fc80003f05070 */
[----:B-1----:R-:W-:Y:S02]  /*02e0*/  FSEL R7, -R8, R8, !P0 ;  /* 0x0000000808077208 */ /* 0x002fe40004000100 */
[----:B------:R-:W-:-:S07]  /*02f0*/  FSEL R4, -R9, R9, !P0 ;  /* 0x0000000909047208 */ /* 0x000fce0004000100 */
[----:B------:R-:W-:-:S06]  /*0300*/  @P0 VIADD R2, R5, 0x8 ;  /* 0x0000000805020836 */ /* 0x000fcc0000000000 */
[----:B------:R-:W0:Y:S02]  /*0310*/  LDS.64 R2, [R2] ;  /* 0x0000000002027984 */ /* 0x000e240000000a00 */
[----:B0-----:R-:W-:Y:S01]  /*0320*/  FADD R6, R2, R7 ;  /* 0x0000000702067221 */ /* 0x001fe20000000000 */
[----:B------:R-:W-:Y:S01]  /*0330*/  FADD R7, R3, R4 ;  /* 0x0000000403077221 */ /* 0x000fe20000000000 */
[----:B------:R2:W-:Y:S04]  /*0340*/  STS.64 [R5+0x80], R2 ;  /* 0x0000800205007388 */ /* 0x0005e80000000a00 */
[----:B------:R2:W-:Y:S02]  /*0350*/  STS.64 [R5], R6 ;  /* 0x0000000605007388 */ /* 0x0005e40000000a00 */
.L_x_1:
[----:B------:R-:W-:Y:S05]  /*0360*/  BSYNC.RECONVERGENT B0 ;  /* 0x0000000000007941 */ /* 0x000fea0003800200 */
.L_x_0:
[----:B------:R-:W-:Y:S08]  /*0370*/  BAR.SYNC.DEFER_BLOCKING 0x0 ;  /* 0x0000000000007b1d */ /* 0x000ff00000010000 */
[----:B0-2---:R-:W0:Y:S01]  /*0380*/  LDC.64 R2, c[0x0][0x388] ;  /* 0x0000e200ff027b82 */ /* 0x005e220000000a00 */
[----:B------:R-:W2:Y:S01]  /*0390*/  LDS.64 R4, [R5] ;  /* 0x0000000005047984 */ /* 0x000ea20000000a00 */
[----:B0-----:R-:W-:-:S06]  /*03a0*/  IMAD.WIDE R2, R0, 0x8, R2 ;  /* 0x0000000800027825 */ /* 0x001fcc00078e0202 */
[----:B------:R-:W-:Y:S06]  /*03b0*/  BAR.SYNC.DEFER_BLOCKING 0x0 ;  /* 0x0000000000007b1d */ /* 0x000fec0000010000 */
[----:B--2---:R-:W-:Y:S01]  /*03c0*/  STG.E.64 desc[UR4][R2.64], R4 ;  /* 0x0000000402007986 */ /* 0x004fe2000c101b04 */
[----:B------:R-:W-:Y:S05]  /*03d0*/  EXIT ;  /* 0x000000000000794d */ /* 0x000fea0003800000 */
.L_x_2:
[----:B------:R-:W-:-:S00]  /*03e0*/  BRA `(.L_x_2) ;  /* 0xfffffffc00fc7947 */ /* 0x000fc0000383ffff */
[----:B------:R-:W-:-:S00]  /*03f0*/  NOP ;  /* 0x0000000000007918 */ /* 0x000fc00000000000 */
        /* <DEDUP_REMOVED lines=8> */
.L_x_3:


//--------------------- .nv.shared._Z21fft32_register_kernelPK6float2PS_i --------------------------
	.section	.nv.shared._Z21fft32_register_kernelPK6float2PS_i,"aw",@nobits
	.sectionflags	@""
	.align	8
.nv.shared._Z21fft32_register_kernelPK6float2PS_i:
	.zero		9728


//--------------------- .nv.shared.reserved.0     --------------------------
	.section	.nv.shared.reserved.0,"aw",@nobits
	.weak		__nv_reservedSMEM_offset_0_alias
	.size		__nv_reservedSMEM_offset_0_alias, 0, 64
	.other		__nv_reservedSMEM_offset_0_alias,@"STO_CUDA_RESERVED_SHARED STV_DEFAULT"
__nv_reservedSMEM_offset_0_alias:
	.zero		0
	.zero		64


//--------------------- .nv.constant0._Z21fft32_register_kernelPK6float2PS_i --------------------------
	.section	.nv.constant0._Z21fft32_register_kernelPK6float2PS_i,"a",@progbits
	.sectionflags	@""
	.align	4
.nv.constant0._Z21fft32_register_kernelPK6float2PS_i:
	.zero		916


//--------------------- SYMBOLS --------------------------

	.type		.nv.reservedSmem.offset0,@object
	.size		.nv.reservedSmem.offset0,0x4
	.type		.nv.reservedSmem.cap,@object
	.size		.nv.reservedSmem.cap,0x4
